//
// Generated by NVIDIA NVVM Compiler
//
// Compiler Build ID: CL-36424714
// Cuda compilation tools, release 13.0, V13.0.88
// Based on NVVM 20.0.0
//

.version 9.0
.target sm_100
.address_size 64

	// .globl	_Z9test_ProgPii

.visible .entry _Z9test_ProgPii(
	.param .u64 .ptr .align 1 _Z9test_ProgPii_param_0,
	.param .u32 _Z9test_ProgPii_param_1
)
{
	.reg .pred 	%p<10>;
	.reg .b32 	%r<44>;
	.reg .b64 	%rd<5>;

	ld.param.u64 	%rd2, [_Z9test_ProgPii_param_0];
	ld.param.u32 	%r10, [_Z9test_ProgPii_param_1];
	setp.lt.s32 	%p1, %r10, 1;
	@%p1 bra 	$L__BB0_13;
	mov.u32 	%r11, %tid.x;
	cvta.to.global.u64 	%rd3, %rd2;
	mul.wide.u32 	%rd4, %r11, 4;
	add.s64 	%rd1, %rd3, %rd4;
	and.b32  	%r1, %r10, 15;
	setp.lt.u32 	%p2, %r10, 16;
	@%p2 bra 	$L__BB0_4;
	and.b32  	%r12, %r10, 2147483632;
	neg.s32 	%r42, %r12;
$L__BB0_3:
	.pragma "nounroll";
	ld.global.u32 	%r13, [%rd1+4];
	bar.sync 	0;
	st.global.u32 	[%rd1], %r13;
	bar.sync 	0;
	ld.global.u32 	%r14, [%rd1+4];
	bar.sync 	0;
	st.global.u32 	[%rd1], %r14;
	bar.sync 	0;
	ld.global.u32 	%r15, [%rd1+4];
	bar.sync 	0;
	st.global.u32 	[%rd1], %r15;
	bar.sync 	0;
	ld.global.u32 	%r16, [%rd1+4];
	bar.sync 	0;
	st.global.u32 	[%rd1], %r16;
	bar.sync 	0;
	ld.global.u32 	%r17, [%rd1+4];
	bar.sync 	0;
	st.global.u32 	[%rd1], %r17;
	bar.sync 	0;
	ld.global.u32 	%r18, [%rd1+4];
	bar.sync 	0;
	st.global.u32 	[%rd1], %r18;
	bar.sync 	0;
	ld.global.u32 	%r19, [%rd1+4];
	bar.sync 	0;
	st.global.u32 	[%rd1], %r19;
	bar.sync 	0;
	ld.global.u32 	%r20, [%rd1+4];
	bar.sync 	0;
	st.global.u32 	[%rd1], %r20;
	bar.sync 	0;
	ld.global.u32 	%r21, [%rd1+4];
	bar.sync 	0;
	st.global.u32 	[%rd1], %r21;
	bar.sync 	0;
	ld.global.u32 	%r22, [%rd1+4];
	bar.sync 	0;
	st.global.u32 	[%rd1], %r22;
	bar.sync 	0;
	ld.global.u32 	%r23, [%rd1+4];
	bar.sync 	0;
	st.global.u32 	[%rd1], %r23;
	bar.sync 	0;
	ld.global.u32 	%r24, [%rd1+4];
	bar.sync 	0;
	st.global.u32 	[%rd1], %r24;
	bar.sync 	0;
	ld.global.u32 	%r25, [%rd1+4];
	bar.sync 	0;
	st.global.u32 	[%rd1], %r25;
	bar.sync 	0;
	ld.global.u32 	%r26, [%rd1+4];
	bar.sync 	0;
	st.global.u32 	[%rd1], %r26;
	bar.sync 	0;
	ld.global.u32 	%r27, [%rd1+4];
	bar.sync 	0;
	st.global.u32 	[%rd1], %r27;
	bar.sync 	0;
	ld.global.u32 	%r28, [%rd1+4];
	bar.sync 	0;
	st.global.u32 	[%rd1], %r28;
	bar.sync 	0;
	add.s32 	%r42, %r42, 16;
	setp.ne.s32 	%p3, %r42, 0;
	@%p3 bra 	$L__BB0_3;
$L__BB0_4:
	setp.eq.s32 	%p4, %r1, 0;
	@%p4 bra 	$L__BB0_13;
	and.b32  	%r5, %r10, 7;
	setp.lt.u32 	%p5, %r1, 8;
	@%p5 bra 	$L__BB0_7;
	ld.global.u32 	%r29, [%rd1+4];
	bar.sync 	0;
	st.global.u32 	[%rd1], %r29;
	bar.sync 	0;
	ld.global.u32 	%r30, [%rd1+4];
	bar.sync 	0;
	st.global.u32 	[%rd1], %r30;
	bar.sync 	0;
	ld.global.u32 	%r31, [%rd1+4];
	bar.sync 	0;
	st.global.u32 	[%rd1], %r31;
	bar.sync 	0;
	ld.global.u32 	%r32, [%rd1+4];
	bar.sync 	0;
	st.global.u32 	[%rd1], %r32;
	bar.sync 	0;
	ld.global.u32 	%r33, [%rd1+4];
	bar.sync 	0;
	st.global.u32 	[%rd1], %r33;
	bar.sync 	0;
	ld.global.u32 	%r34, [%rd1+4];
	bar.sync 	0;
	st.global.u32 	[%rd1], %r34;
	bar.sync 	0;
	ld.global.u32 	%r35, [%rd1+4];
	bar.sync 	0;
	st.global.u32 	[%rd1], %r35;
	bar.sync 	0;
	ld.global.u32 	%r36, [%rd1+4];
	bar.sync 	0;
	st.global.u32 	[%rd1], %r36;
	bar.sync 	0;
$L__BB0_7:
	setp.eq.s32 	%p6, %r5, 0;
	@%p6 bra 	$L__BB0_13;
	and.b32  	%r6, %r10, 3;
	setp.lt.u32 	%p7, %r5, 4;
	@%p7 bra 	$L__BB0_10;
	ld.global.u32 	%r37, [%rd1+4];
	bar.sync 	0;
	st.global.u32 	[%rd1], %r37;
	bar.sync 	0;
	ld.global.u32 	%r38, [%rd1+4];
	bar.sync 	0;
	st.global.u32 	[%rd1], %r38;
	bar.sync 	0;
	ld.global.u32 	%r39, [%rd1+4];
	bar.sync 	0;
	st.global.u32 	[%rd1], %r39;
	bar.sync 	0;
	ld.global.u32 	%r40, [%rd1+4];
	bar.sync 	0;
	st.global.u32 	[%rd1], %r40;
	bar.sync 	0;
$L__BB0_10:
	setp.eq.s32 	%p8, %r6, 0;
	@%p8 bra 	$L__BB0_13;
	neg.s32 	%r43, %r6;
$L__BB0_12:
	.pragma "nounroll";
	ld.global.u32 	%r41, [%rd1+4];
	bar.sync 	0;
	st.global.u32 	[%rd1], %r41;
	bar.sync 	0;
	add.s32 	%r43, %r43, 1;
	setp.ne.s32 	%p9, %r43, 0;
	@%p9 bra 	$L__BB0_12;
$L__BB0_13:
	ret;

}


// ===== COMPILED SASS (sm_100) =====

	.target	sm_100

	.elftype	@"ET_EXEC"


//--------------------- .note.nv.tkinfo           --------------------------
	.section	.note.nv.tkinfo,"",@"SHT_NOTE"
	.sectionflags	@"SHF_NOTE_NV_TKINFO"
	.tkinfo
        /*0018*/ 	.word	0x00000002
        /*0030*/ 	.string	""
        /*0030*/ 	.string	"ptxas"
        /*0030*/ 	.string	"Cuda compilation tools, release 13.0, V13.0.88"
        /*0030*/ 	.string	"Build cuda_13.0.r13.0/compiler.36424714_0"
        /*0030*/ 	.string	"-arch sm_100 -m 64 "



//--------------------- .note.nv.cuinfo           --------------------------
	.section	.note.nv.cuinfo,"",@"SHT_NOTE"
	.sectionflags	@"SHF_NOTE_NV_CUINFO"
        /*0018*/ 	.short	0x0002
        /*001a*/ 	.short	0x0064
        /*001c*/ 	.short	0x0082
	.zero		2


//--------------------- .nv.info                  --------------------------
	.section	.nv.info,"",@"SHT_CUDA_INFO"
	.align	4


	//----- nvinfo : EIATTR_REGCOUNT
	.align		4
        /*0000*/ 	.byte	0x04, 0x2f
        /*0002*/ 	.short	(.L_1 - .L_0)
	.align		4
.L_0:
        /*0004*/ 	.word	index@(_Z9test_ProgPii)
        /*0008*/ 	.word	0x0000000e


	//----- nvinfo : EIATTR_FRAME_SIZE
	.align		4
.L_1:
        /*000c*/ 	.byte	0x04, 0x11
        /*000e*/ 	.short	(.L_3 - .L_2)
	.align		4
.L_2:
        /*0010*/ 	.word	index@(_Z9test_ProgPii)
        /*0014*/ 	.word	0x00000000


	//----- nvinfo : EIATTR_MIN_STACK_SIZE
	.align		4
.L_3:
        /*0018*/ 	.byte	0x04, 0x12
        /*001a*/ 	.short	(.L_5 - .L_4)
	.align		4
.L_4:
        /*001c*/ 	.word	index@(_Z9test_ProgPii)
        /*0020*/ 	.word	0x00000000
.L_5:


//--------------------- .nv.compat                --------------------------
	.section	.nv.compat,"",@"SHT_CUDA_COMPAT_INFO"
	.align	4
        /*0000*/ 	.byte	0x02, 0x09, 0x00, 0x00, 0x02, 0x02, 0x01, 0x00, 0x02, 0x05, 0x05, 0x00, 0x03, 0x07, 0x01, 0x01
        /*0010*/ 	.byte	0x02, 0x03, 0x00, 0x00, 0x02, 0x06, 0x01, 0x00, 0x04, 0x0b, 0x08, 0x00, 0x09, 0x00, 0x00, 0x00
        /*0020*/ 	.byte	0x00, 0x00, 0x00, 0x00


//--------------------- .nv.info._Z9test_ProgPii  --------------------------
	.section	.nv.info._Z9test_ProgPii,"",@"SHT_CUDA_INFO"
	.sectionflags	@""
	.align	4


	//----- nvinfo : EIATTR_CUDA_API_VERSION
	.align		4
        /*0000*/ 	.byte	0x04, 0x37
        /*0002*/ 	.short	(.L_7 - .L_6)
.L_6:
        /*0004*/ 	.word	0x00000082


	//----- nvinfo : EIATTR_KPARAM_INFO
	.align		4
.L_7:
        /*0008*/ 	.byte	0x04, 0x17
        /*000a*/ 	.short	(.L_9 - .L_8)
.L_8:
        /*000c*/ 	.word	0x00000000
        /*0010*/ 	.short	0x0001
        /*0012*/ 	.short	0x0008
        /*0014*/ 	.byte	0x00, 0xf0, 0x11, 0x00


	//----- nvinfo : EIATTR_KPARAM_INFO
	.align		4
.L_9:
        /*0018*/ 	.byte	0x04, 0x17
        /*001a*/ 	.short	(.L_11 - .L_10)
.L_10:
        /*001c*/ 	.word	0x00000000
        /*0020*/ 	.short	0x0000
        /*0022*/ 	.short	0x0000
        /*0024*/ 	.byte	0x00, 0xf5, 0x21, 0x00


	//----- nvinfo : EIATTR_SPARSE_MMA_MASK
	.align		4
.L_11:
        /*0028*/ 	.byte	0x03, 0x50
        /*002a*/ 	.short	0x0000


	//----- nvinfo : EIATTR_MAXREG_COUNT
	.align		4
        /*002c*/ 	.byte	0x03, 0x1b
        /*002e*/ 	.short	0x00ff


	//----- nvinfo : EIATTR_NUM_BARRIERS
	.align		4
        /*0030*/ 	.byte	0x02, 0x4c
        /*0032*/ 	.byte	0x01
	.zero		1


	//----- nvinfo : EIATTR_MERCURY_ISA_VERSION
	.align		4
        /*0034*/ 	.byte	0x03, 0x5f
        /*0036*/ 	.short	0x0101


	//----- nvinfo : EIATTR_VRC_CTA_INIT_COUNT
	.align		4
        /*0038*/ 	.byte	0x02, 0x4a
	.zero		1
	.zero		1


	//----- nvinfo : EIATTR_EXIT_INSTR_OFFSETS
	.align		4
        /*003c*/ 	.byte	0x04, 0x1c
        /*003e*/ 	.short	(.L_13 - .L_12)


	//   ....[0]....
.L_12:
        /*0040*/ 	.word	0x00000030


	//   ....[1]....
        /*0044*/ 	.word	0x00000510


	//   ....[2]....
        /*0048*/ 	.word	0x00000760


	//   ....[3]....
        /*004c*/ 	.word	0x000008b0


	//   ....[4]....
        /*0050*/ 	.word	0x00000940


	//----- nvinfo : EIATTR_CBANK_PARAM_SIZE
	.align		4
.L_13:
        /*0054*/ 	.byte	0x03, 0x19
        /*0056*/ 	.short	0x000c


	//----- nvinfo : EIATTR_PARAM_CBANK
	.align		4
        /*0058*/ 	.byte	0x04, 0x0a
        /*005a*/ 	.short	(.L_15 - .L_14)
	.align		4
.L_14:
        /*005c*/ 	.word	index@(.nv.constant0._Z9test_ProgPii)
        /*0060*/ 	.short	0x0380
        /*0062*/ 	.short	0x000c


	//----- nvinfo : EIATTR_SW_WAR
	.align		4
.L_15:
        /*0064*/ 	.byte	0x04, 0x36
        /*0066*/ 	.short	(.L_17 - .L_16)
.L_16:
        /*0068*/ 	.word	0x00000008
.L_17:


//--------------------- .nv.callgraph             --------------------------
	.section	.nv.callgraph,"",@"SHT_CUDA_CALLGRAPH"
	.align	4
	.sectionentsize	8
	.align		4
        /*0000*/ 	.word	0x00000000
	.align		4
        /*0004*/ 	.word	0xffffffff
	.align		4
        /*0008*/ 	.word	0x00000000
	.align		4
        /*000c*/ 	.word	0xfffffffe
	.align		4
        /*0010*/ 	.word	0x00000000
	.align		4
        /*0014*/ 	.word	0xfffffffd
	.align		4
        /*0018*/ 	.word	0x00000000
	.align		4
        /*001c*/ 	.word	0xfffffffc


//--------------------- .text._Z9test_ProgPii     --------------------------
	.section	.text._Z9test_ProgPii,"ax",@progbits
	.align	128
        .global         _Z9test_ProgPii
        .type           _Z9test_ProgPii,@function
        .size           _Z9test_ProgPii,(.L_x_6 - _Z9test_ProgPii)
        .other          _Z9test_ProgPii,@"STO_CUDA_ENTRY STV_DEFAULT"
_Z9test_ProgPii:
.text._Z9test_ProgPii:
[----:B------:R-:W-:Y:S08]  /*0000*/  LDC R1, c[0x0][0x37c] ;  /* 0x0000df00ff017b82 */ /* 0x000ff00000000800 */
[----:B------:R-:W0:Y:S02]  /*0010*/  LDC R0, c[0x0][0x388] ;  /* 0x0000e200ff007b82 */ /* 0x000e240000000800 */
[----:B0-----:R-:W-:-:S13]  /*0020*/  ISETP.GE.AND P0, PT, R0, 0x1, PT ;  /* 0x000000010000780c */ /* 0x001fda0003f06270 */
[----:B------:R-:W-:Y:S05]  /*0030*/  @!P0 EXIT ;  /* 0x000000000000894d */ /* 0x000fea0003800000 */
[----:B------:R-:W0:Y:S01]  /*0040*/  S2R R5, SR_TID.X ;  /* 0x0000000000057919 */ /* 0x000e220000002100 */
[----:B------:R-:W0:Y:S01]  /*0050*/  LDC.64 R2, c[0x0][0x380] ;  /* 0x0000e000ff027b82 */ /* 0x000e220000000a00 */
[C---:B------:R-:W-:Y:S01]  /*0060*/  ISETP.GE.U32.AND P1, PT, R0.reuse, 0x10, PT ;  /* 0x000000100000780c */ /* 0x040fe20003f26070 */
[----:B------:R-:W1:Y:S01]  /*0070*/  LDCU.64 UR4, c[0x0][0x358] ;  /* 0x00006b00ff0477ac */ /* 0x000e620008000a00 */
[----:B------:R-:W-:-:S04]  /*0080*/  LOP3.LUT R6, R0, 0xf, RZ, 0xc0, !PT ;  /* 0x0000000f00067812 */ /* 0x000fc800078ec0ff */
[----:B------:R-:W-:Y:S01]  /*0090*/  ISETP.NE.AND P0, PT, R6, RZ, PT ;  /* 0x000000ff0600720c */ /* 0x000fe20003f05270 */
[----:B0-----:R-:W-:-:S06]  /*00a0*/  IMAD.WIDE.U32 R2, R5, 0x4, R2 ;  /* 0x0000000405027825 */ /* 0x001fcc00078e0002 */
[----:B-1----:R-:W-:Y:S06]  /*00b0*/  @!P1 BRA `(.L_x_0) ;  /* 0x0000000400149947 */ /* 0x002fec0003800000 */
[----:B------:R-:W-:-:S05]  /*00c0*/  LOP3.LUT R4, R0, 0x7ffffff0, RZ, 0xc0, !PT ;  /* 0x7ffffff000047812 */ /* 0x000fca00078ec0ff */
[----:B------:R-:W-:-:S07]  /*00d0*/  IMAD.MOV R4, RZ, RZ, -R4 ;  /* 0x000000ffff047224 */ /* 0x000fce00078e0a04 */
.L_x_1:
[----:B0-----:R-:W2:Y:S01]  /*00e0*/  LDG.E R5, desc[UR4][R2.64+0x4] ;  /* 0x0000040402057981 */ /* 0x001ea2000c1e1900 */
[----:B------:R-:W-:Y:S06]  /*00f0*/  BAR.SYNC.DEFER_BLOCKING 0x0 ;  /* 0x0000000000007b1d */ /* 0x000fec0000010000 */
[----:B--2---:R0:W-:Y:S02]  /*0100*/  STG.E desc[UR4][R2.64], R5 ;  /* 0x0000000502007986 */ /* 0x0041e4000c101904 */
[----:B------:R-:W-:Y:S06]  /*0110*/  BAR.SYNC.DEFER_BLOCKING 0x0 ;  /* 0x0000000000007b1d */ /* 0x000fec0000010000 */
[----:B------:R-:W2:Y:S02]  /*0120*/  LDG.E R7, desc[UR4][R2.64+0x4] ;  /* 0x0000040402077981 */ /* 0x000ea4000c1e1900 */
[----:B------:R-:W-:Y:S06]  /*0130*/  BAR.SYNC.DEFER_BLOCKING 0x0 ;  /* 0x0000000000007b1d */ /* 0x000fec0000010000 */
[----:B--2---:R1:W-:Y:S02]  /*0140*/  STG.E desc[UR4][R2.64], R7 ;  /* 0x0000000702007986 */ /* 0x0043e4000c101904 */
[----:B------:R-:W-:Y:S06]  /*0150*/  BAR.SYNC.DEFER_BLOCKING 0x0 ;  /* 0x0000000000007b1d */ /* 0x000fec0000010000 */
[----:B------:R-:W2:Y:S02]  /*0160*/  LDG.E R9, desc[UR4][R2.64+0x4] ;  /* 0x0000040402097981 */ /* 0x000ea4000c1e1900 */
[----:B------:R-:W-:Y:S06]  /*0170*/  BAR.SYNC.DEFER_BLOCKING 0x0 ;  /* 0x0000000000007b1d */ /* 0x000fec0000010000 */
[----:B--2---:R2:W-:Y:S02]  /*0180*/  STG.E desc[UR4][R2.64], R9 ;  /* 0x0000000902007986 */ /* 0x0045e4000c101904 */
[----:B------:R-:W-:Y:S06]  /*0190*/  BAR.SYNC.DEFER_BLOCKING 0x0 ;  /* 0x0000000000007b1d */ /* 0x000fec0000010000 */
[----:B------:R-:W3:Y:S02]  /*01a0*/  LDG.E R11, desc[UR4][R2.64+0x4] ;  /* 0x00000404020b7981 */ /* 0x000ee4000c1e1900 */
[----:B------:R-:W-:Y:S06]  /*01b0*/  BAR.SYNC.DEFER_BLOCKING 0x0 ;  /* 0x0000000000007b1d */ /* 0x000fec0000010000 */
[----:B---3--:R3:W-:Y:S02]  /*01c0*/  STG.E desc[UR4][R2.64], R11 ;  /* 0x0000000b02007986 */ /* 0x0087e4000c101904 */
[----:B------:R-:W-:Y:S06]  /*01d0*/  BAR.SYNC.DEFER_BLOCKING 0x0 ;  /* 0x0000000000007b1d */ /* 0x000fec0000010000 */
[----:B0-----:R-:W4:Y:S02]  /*01e0*/  LDG.E R5, desc[UR4][R2.64+0x4] ;  /* 0x0000040402057981 */ /* 0x001f24000c1e1900 */
[----:B------:R-:W-:Y:S06]  /*01f0*/  BAR.SYNC.DEFER_BLOCKING 0x0 ;  /* 0x0000000000007b1d */ /* 0x000fec0000010000 */
[----:B----4-:R0:W-:Y:S02]  /*0200*/  STG.E desc[UR4][R2.64], R5 ;  /* 0x0000000502007986 */ /* 0x0101e4000c101904 */
[----:B------:R-:W-:Y:S06]  /*0210*/  BAR.SYNC.DEFER_BLOCKING 0x0 ;  /* 0x0000000000007b1d */ /* 0x000fec0000010000 */
[----:B-1----:R-:W4:Y:S02]  /*0220*/  LDG.E R7, desc[UR4][R2.64+0x4] ;  /* 0x0000040402077981 */ /* 0x002f24000c1e1900 */
[----:B------:R-:W-:Y:S06]  /*0230*/  BAR.SYNC.DEFER_BLOCKING 0x0 ;  /* 0x0000000000007b1d */ /* 0x000fec0000010000 */
[----:B----4-:R1:W-:Y:S02]  /*0240*/  STG.E desc[UR4][R2.64], R7 ;  /* 0x0000000702007986 */ /* 0x0103e4000c101904 */
[----:B------:R-:W-:Y:S06]  /*0250*/  BAR.SYNC.DEFER_BLOCKING 0x0 ;  /* 0x0000000000007b1d */ /* 0x000fec0000010000 */
[----:B--2---:R-:W2:Y:S02]  /*0260*/  LDG.E R9, desc[UR4][R2.64+0x4] ;  /* 0x0000040402097981 */ /* 0x004ea4000c1e1900 */
[----:B------:R-:W-:Y:S06]  /*0270*/  BAR.SYNC.DEFER_BLOCKING 0x0 ;  /* 0x0000000000007b1d */ /* 0x000fec0000010000 */
[----:B--2---:R2:W-:Y:S02]  /*0280*/  STG.E desc[UR4][R2.64], R9 ;  /* 0x0000000902007986 */ /* 0x0045e4000c101904 */
[----:B------:R-:W-:Y:S06]  /*0290*/  BAR.SYNC.DEFER_BLOCKING 0x0 ;  /* 0x0000000000007b1d */ /* 0x000fec0000010000 */
[----:B---3--:R-:W3:Y:S02]  /*02a0*/  LDG.E R11, desc[UR4][R2.64+0x4] ;  /* 0x00000404020b7981 */ /* 0x008ee4000c1e1900 */
        /* <DEDUP_REMOVED lines=31> */
[----:B---3--:R-:W2:Y:S01]  /*04a0*/  LDG.E R11, desc[UR4][R2.64+0x4] ;  /* 0x00000404020b7981 */ /* 0x008ea2000c1e1900 */
[----:B------:R-:W-:Y:S01]  /*04b0*/  VIADD R4, R4, 0x10 ;  /* 0x0000001004047836 */ /* 0x000fe20000000000 */
[----:B------:R-:W-:Y:S04]  /*04c0*/  BAR.SYNC.DEFER_BLOCKING 0x0 ;  /* 0x0000000000007b1d */ /* 0x000fe80000010000 */
[----:B------:R-:W-:-:S02]  /*04d0*/  ISETP.NE.AND P1, PT, R4, RZ, PT ;  /* 0x000000ff0400720c */ /* 0x000fc40003f25270 */
[----:B--2---:R0:W-:Y:S02]  /*04e0*/  STG.E desc[UR4][R2.64], R11 ;  /* 0x0000000b02007986 */ /* 0x0041e4000c101904 */
[----:B------:R-:W-:Y:S09]  /*04f0*/  BAR.SYNC.DEFER_BLOCKING 0x0 ;  /* 0x0000000000007b1d */ /* 0x000ff20000010000 */
[----:B------:R-:W-:Y:S05]  /*0500*/  @P1 BRA `(.L_x_1) ;  /* 0xfffffff800f41947 */ /* 0x000fea000383ffff */
.L_x_0:
[----:B------:R-:W-:Y:S05]  /*0510*/  @!P0 EXIT ;  /* 0x000000000000894d */ /* 0x000fea0003800000 */
[----:B------:R-:W-:Y:S02]  /*0520*/  ISETP.GE.U32.AND P0, PT, R6, 0x8, PT ;  /* 0x000000080600780c */ /* 0x000fe40003f06070 */
[----:B------:R-:W-:-:S04]  /*0530*/  LOP3.LUT R4, R0, 0x7, RZ, 0xc0, !PT ;  /* 0x0000000700047812 */ /* 0x000fc800078ec0ff */
[----:B------:R-:W-:-:S07]  /*0540*/  ISETP.NE.AND P1, PT, R4, RZ, PT ;  /* 0x000000ff0400720c */ /* 0x000fce0003f25270 */
[----:B------:R-:W-:Y:S06]  /*0550*/  @!P0 BRA `(.L_x_2) ;  /* 0x0000000000808947 */ /* 0x000fec0003800000 */
        /* <DEDUP_REMOVED lines=20> */
[----:B-1----:R-:W5:Y:S02]  /*06a0*/  LDG.E R7, desc[UR4][R2.64+0x4] ;  /* 0x0000040402077981 */ /* 0x002f64000c1e1900 */
[----:B------:R-:W-:Y:S06]  /*06b0*/  BAR.SYNC.DEFER_BLOCKING 0x0 ;  /* 0x0000000000007b1d */ /* 0x000fec0000010000 */
[----:B-----5:R4:W-:Y:S02]  /*06c0*/  STG.E desc[UR4][R2.64], R7 ;  /* 0x0000000702007986 */ /* 0x0209e4000c101904 */
[----:B------:R-:W-:Y:S06]  /*06d0*/  BAR.SYNC.DEFER_BLOCKING 0x0 ;  /* 0x0000000000007b1d */ /* 0x000fec0000010000 */
[----:B--2---:R-:W2:Y:S02]  /*06e0*/  LDG.E R9, desc[UR4][R2.64+0x4] ;  /* 0x0000040402097981 */ /* 0x004ea4000c1e1900 */
[----:B------:R-:W-:Y:S06]  /*06f0*/  BAR.SYNC.DEFER_BLOCKING 0x0 ;  /* 0x0000000000007b1d */ /* 0x000fec0000010000 */
[----:B--2---:R4:W-:Y:S02]  /*0700*/  STG.E desc[UR4][R2.64], R9 ;  /* 0x0000000902007986 */ /* 0x0049e4000c101904 */
[----:B------:R-:W-:Y:S06]  /*0710*/  BAR.SYNC.DEFER_BLOCKING 0x0 ;  /* 0x0000000000007b1d */ /* 0x000fec0000010000 */
[----:B---3--:R-:W2:Y:S02]  /*0720*/  LDG.E R11, desc[UR4][R2.64+0x4] ;  /* 0x00000404020b7981 */ /* 0x008ea4000c1e1900 */
[----:B------:R-:W-:Y:S06]  /*0730*/  BAR.SYNC.DEFER_BLOCKING 0x0 ;  /* 0x0000000000007b1d */ /* 0x000fec0000010000 */
[----:B--2---:R4:W-:Y:S02]  /*0740*/  STG.E desc[UR4][R2.64], R11 ;  /* 0x0000000b02007986 */ /* 0x0049e4000c101904 */
[----:B------:R-:W-:Y:S06]  /*0750*/  BAR.SYNC.DEFER_BLOCKING 0x0 ;  /* 0x0000000000007b1d */ /* 0x000fec0000010000 */
.L_x_2:
[----:B------:R-:W-:Y:S05]  /*0760*/  @!P1 EXIT ;  /* 0x000000000000994d */ /* 0x000fea0003800000 */
[----:B------:R-:W-:Y:S02]  /*0770*/  ISETP.GE.U32.AND P0, PT, R4, 0x4, PT ;  /* 0x000000040400780c */ /* 0x000fe40003f06070 */
[----:B------:R-:W-:-:S04]  /*0780*/  LOP3.LUT R0, R0, 0x3, RZ, 0xc0, !PT ;  /* 0x0000000300007812 */ /* 0x000fc800078ec0ff */
[----:B------:R-:W-:-:S07]  /*0790*/  ISETP.NE.AND P1, PT, R0, RZ, PT ;  /* 0x000000ff0000720c */ /* 0x000fce0003f25270 */
[----:B------:R-:W-:Y:S06]  /*07a0*/  @!P0 BRA `(.L_x_3) ;  /* 0x0000000000408947 */ /* 0x000fec0003800000 */
[----:B0---4-:R-:W2:Y:S01]  /*07b0*/  LDG.E R5, desc[UR4][R2.64+0x4] ;  /* 0x0000040402057981 */ /* 0x011ea2000c1e1900 */
        /* <DEDUP_REMOVED lines=15> */
.L_x_3:
[----:B------:R-:W-:Y:S05]  /*08b0*/  @!P1 EXIT ;  /* 0x000000000000994d */ /* 0x000fea0003800000 */
[----:B------:R-:W-:-:S07]  /*08c0*/  IMAD.MOV R0, RZ, RZ, -R0 ;  /* 0x000000ffff007224 */ /* 0x000fce00078e0a00 */
.L_x_4:
[----:B012-4-:R-:W2:Y:S01]  /*08d0*/  LDG.E R5, desc[UR4][R2.64+0x4] ;  /* 0x0000040402057981 */ /* 0x017ea2000c1e1900 */
[----:B------:R-:W-:Y:S01]  /*08e0*/  VIADD R0, R0, 0x1 ;  /* 0x0000000100007836 */ /* 0x000fe20000000000 */
[----:B------:R-:W-:Y:S04]  /*08f0*/  BAR.SYNC.DEFER_BLOCKING 0x0 ;  /* 0x0000000000007b1d */ /* 0x000fe80000010000 */
[----:B------:R-:W-:Y:S02]  /*0900*/  ISETP.NE.AND P0, PT, R0, RZ, PT ;  /* 0x000000ff0000720c */ /* 0x000fe40003f05270 */
[----:B--2---:R2:W-:Y:S02]  /*0910*/  STG.E desc[UR4][R2.64], R5 ;  /* 0x0000000502007986 */ /* 0x0045e4000c101904 */
[----:B------:R-:W-:Y:S09]  /*0920*/  BAR.SYNC.DEFER_BLOCKING 0x0 ;  /* 0x0000000000007b1d */ /* 0x000ff20000010000 */
[----:B------:R-:W-:Y:S05]  /*0930*/  @P0 BRA `(.L_x_4) ;  /* 0xfffffffc00e40947 */ /* 0x000fea000383ffff */
[----:B------:R-:W-:Y:S05]  /*0940*/  EXIT ;  /* 0x000000000000794d */ /* 0x000fea0003800000 */
.L_x_5:
[----:B------:R-:W-:-:S00]  /*0950*/  BRA `(.L_x_5) ;  /* 0xfffffffc00fc7947 */ /* 0x000fc0000383ffff */
[----:B------:R-:W-:-:S00]  /*0960*/  NOP ;  /* 0x0000000000007918 */ /* 0x000fc00000000000 */
        /* <DEDUP_REMOVED lines=9> */
.L_x_6:


//--------------------- .nv.shared.reserved.0     --------------------------
	.section	.nv.shared.reserved.0,"aw",@nobits
	.weak		__nv_reservedSMEM_offset_0_alias
	.size		__nv_reservedSMEM_offset_0_alias, 0, 64
	.other		__nv_reservedSMEM_offset_0_alias,@"STO_CUDA_RESERVED_SHARED STV_DEFAULT"
__nv_reservedSMEM_offset_0_alias:
	.zero		0
	.zero		64


//--------------------- .nv.constant0._Z9test_ProgPii --------------------------
	.section	.nv.constant0._Z9test_ProgPii,"a",@progbits
	.sectionflags	@""
	.align	4
.nv.constant0._Z9test_ProgPii:
	.zero		908


//--------------------- SYMBOLS --------------------------

	.type		.nv.reservedSmem.offset0,@object
	.size		.nv.reservedSmem.offset0,0x4
